//
// Generated by NVIDIA NVVM Compiler
//
// Compiler Build ID: CL-36424714
// Cuda compilation tools, release 13.0, V13.0.88
// Based on NVVM 20.0.0
//

.version 9.0
.target sm_100
.address_size 64

	// .globl	_Z7mysgemmiiiPKfS0_Pf
// _ZZ7mysgemmiiiPKfS0_PfE4ds_A has been demoted
// _ZZ7mysgemmiiiPKfS0_PfE4ds_B has been demoted

.visible .entry _Z7mysgemmiiiPKfS0_Pf(
	.param .u32 _Z7mysgemmiiiPKfS0_Pf_param_0,
	.param .u32 _Z7mysgemmiiiPKfS0_Pf_param_1,
	.param .u32 _Z7mysgemmiiiPKfS0_Pf_param_2,
	.param .u64 .ptr .align 1 _Z7mysgemmiiiPKfS0_Pf_param_3,
	.param .u64 .ptr .align 1 _Z7mysgemmiiiPKfS0_Pf_param_4,
	.param .u64 .ptr .align 1 _Z7mysgemmiiiPKfS0_Pf_param_5
)
{
	.reg .pred 	%p<16>;
	.reg .b32 	%r<46>;
	.reg .b32 	%f<65>;
	.reg .b64 	%rd<13>;
	// demoted variable
	.shared .align 4 .b8 _ZZ7mysgemmiiiPKfS0_PfE4ds_A[1024];
	// demoted variable
	.shared .align 4 .b8 _ZZ7mysgemmiiiPKfS0_PfE4ds_B[1024];
	ld.param.u32 	%r24, [_Z7mysgemmiiiPKfS0_Pf_param_0];
	ld.param.u32 	%r25, [_Z7mysgemmiiiPKfS0_Pf_param_1];
	ld.param.u32 	%r26, [_Z7mysgemmiiiPKfS0_Pf_param_2];
	ld.param.u64 	%rd3, [_Z7mysgemmiiiPKfS0_Pf_param_3];
	ld.param.u64 	%rd4, [_Z7mysgemmiiiPKfS0_Pf_param_4];
	ld.param.u64 	%rd5, [_Z7mysgemmiiiPKfS0_Pf_param_5];
	mov.u32 	%r27, %ctaid.y;
	shl.b32 	%r28, %r27, 4;
	mov.u32 	%r43, %tid.y;
	add.s32 	%r2, %r28, %r43;
	mov.u32 	%r29, %ctaid.x;
	shl.b32 	%r3, %r29, 4;
	mov.u32 	%r41, %tid.x;
	add.s32 	%r5, %r3, %r41;
	setp.lt.s32 	%p2, %r26, -14;
	mov.f32 	%f63, 0f00000000;
	@%p2 bra 	$L__BB0_9;
	add.s32 	%r30, %r26, -1;
	shr.s32 	%r31, %r30, 31;
	shr.u32 	%r32, %r31, 28;
	add.s32 	%r33, %r30, %r32;
	shr.s32 	%r34, %r33, 4;
	neg.s32 	%r45, %r34;
	setp.lt.s32 	%p3, %r2, %r24;
	shl.b32 	%r35, %r43, 6;
	mov.u32 	%r36, _ZZ7mysgemmiiiPKfS0_PfE4ds_A;
	add.s32 	%r6, %r36, %r35;
	shl.b32 	%r37, %r41, 2;
	add.s32 	%r7, %r6, %r37;
	setp.lt.s32 	%p4, %r5, %r25;
	mov.u32 	%r38, _ZZ7mysgemmiiiPKfS0_PfE4ds_B;
	add.s32 	%r9, %r38, %r37;
	add.s32 	%r8, %r9, %r35;
	and.pred  	%p1, %p3, %p4;
	mad.lo.s32 	%r39, %r43, %r25, %r41;
	add.s32 	%r44, %r39, %r3;
	shl.b32 	%r12, %r25, 4;
	mad.lo.s32 	%r42, %r26, %r2, %r41;
	cvta.to.global.u64 	%rd1, %rd3;
	cvta.to.global.u64 	%rd2, %rd4;
	mov.f32 	%f63, 0f00000000;
	not.pred 	%p11, %p1;
$L__BB0_2:
	setp.ge.s32 	%p5, %r2, %r24;
	setp.ge.u32 	%p6, %r41, %r26;
	mov.f32 	%f61, 0f00000000;
	or.pred  	%p7, %p5, %p6;
	@%p7 bra 	$L__BB0_4;
	mul.wide.u32 	%rd6, %r42, 4;
	add.s64 	%rd7, %rd1, %rd6;
	ld.global.f32 	%f61, [%rd7];
$L__BB0_4:
	setp.ge.s32 	%p8, %r5, %r25;
	st.shared.f32 	[%r7], %f61;
	setp.ge.u32 	%p9, %r43, %r26;
	mov.f32 	%f62, 0f00000000;
	or.pred  	%p10, %p8, %p9;
	@%p10 bra 	$L__BB0_6;
	mul.wide.u32 	%rd8, %r44, 4;
	add.s64 	%rd9, %rd2, %rd8;
	ld.global.f32 	%f62, [%rd9];
$L__BB0_6:
	st.shared.f32 	[%r8], %f62;
	bar.sync 	0;
	@%p11 bra 	$L__BB0_8;
	ld.shared.f32 	%f13, [%r6];
	ld.shared.f32 	%f14, [%r9];
	fma.rn.f32 	%f15, %f13, %f14, %f63;
	ld.shared.f32 	%f16, [%r6+4];
	ld.shared.f32 	%f17, [%r9+64];
	fma.rn.f32 	%f18, %f16, %f17, %f15;
	ld.shared.f32 	%f19, [%r6+8];
	ld.shared.f32 	%f20, [%r9+128];
	fma.rn.f32 	%f21, %f19, %f20, %f18;
	ld.shared.f32 	%f22, [%r6+12];
	ld.shared.f32 	%f23, [%r9+192];
	fma.rn.f32 	%f24, %f22, %f23, %f21;
	ld.shared.f32 	%f25, [%r6+16];
	ld.shared.f32 	%f26, [%r9+256];
	fma.rn.f32 	%f27, %f25, %f26, %f24;
	ld.shared.f32 	%f28, [%r6+20];
	ld.shared.f32 	%f29, [%r9+320];
	fma.rn.f32 	%f30, %f28, %f29, %f27;
	ld.shared.f32 	%f31, [%r6+24];
	ld.shared.f32 	%f32, [%r9+384];
	fma.rn.f32 	%f33, %f31, %f32, %f30;
	ld.shared.f32 	%f34, [%r6+28];
	ld.shared.f32 	%f35, [%r9+448];
	fma.rn.f32 	%f36, %f34, %f35, %f33;
	ld.shared.f32 	%f37, [%r6+32];
	ld.shared.f32 	%f38, [%r9+512];
	fma.rn.f32 	%f39, %f37, %f38, %f36;
	ld.shared.f32 	%f40, [%r6+36];
	ld.shared.f32 	%f41, [%r9+576];
	fma.rn.f32 	%f42, %f40, %f41, %f39;
	ld.shared.f32 	%f43, [%r6+40];
	ld.shared.f32 	%f44, [%r9+640];
	fma.rn.f32 	%f45, %f43, %f44, %f42;
	ld.shared.f32 	%f46, [%r6+44];
	ld.shared.f32 	%f47, [%r9+704];
	fma.rn.f32 	%f48, %f46, %f47, %f45;
	ld.shared.f32 	%f49, [%r6+48];
	ld.shared.f32 	%f50, [%r9+768];
	fma.rn.f32 	%f51, %f49, %f50, %f48;
	ld.shared.f32 	%f52, [%r6+52];
	ld.shared.f32 	%f53, [%r9+832];
	fma.rn.f32 	%f54, %f52, %f53, %f51;
	ld.shared.f32 	%f55, [%r6+56];
	ld.shared.f32 	%f56, [%r9+896];
	fma.rn.f32 	%f57, %f55, %f56, %f54;
	ld.shared.f32 	%f58, [%r6+60];
	ld.shared.f32 	%f59, [%r9+960];
	fma.rn.f32 	%f63, %f58, %f59, %f57;
$L__BB0_8:
	bar.sync 	0;
	add.s32 	%r45, %r45, 1;
	add.s32 	%r44, %r44, %r12;
	add.s32 	%r43, %r43, 16;
	add.s32 	%r42, %r42, 16;
	add.s32 	%r41, %r41, 16;
	setp.ne.s32 	%p12, %r45, 1;
	@%p12 bra 	$L__BB0_2;
$L__BB0_9:
	setp.ge.s32 	%p13, %r2, %r24;
	setp.ge.s32 	%p14, %r5, %r25;
	or.pred  	%p15, %p13, %p14;
	@%p15 bra 	$L__BB0_11;
	mad.lo.s32 	%r40, %r25, %r2, %r5;
	cvta.to.global.u64 	%rd10, %rd5;
	mul.wide.s32 	%rd11, %r40, 4;
	add.s64 	%rd12, %rd10, %rd11;
	st.global.f32 	[%rd12], %f63;
$L__BB0_11:
	ret;

}


// ===== COMPILED SASS (sm_100) =====

	.target	sm_100

	.elftype	@"ET_EXEC"


//--------------------- .note.nv.tkinfo           --------------------------
	.section	.note.nv.tkinfo,"",@"SHT_NOTE"
	.sectionflags	@"SHF_NOTE_NV_TKINFO"
	.tkinfo
        /*0018*/ 	.word	0x00000002
        /*0030*/ 	.string	""
        /*0030*/ 	.string	"ptxas"
        /*0030*/ 	.string	"Cuda compilation tools, release 13.0, V13.0.88"
        /*0030*/ 	.string	"Build cuda_13.0.r13.0/compiler.36424714_0"
        /*0030*/ 	.string	"-arch sm_100 -m 64 "



//--------------------- .note.nv.cuinfo           --------------------------
	.section	.note.nv.cuinfo,"",@"SHT_NOTE"
	.sectionflags	@"SHF_NOTE_NV_CUINFO"
        /*0018*/ 	.short	0x0002
        /*001a*/ 	.short	0x0064
        /*001c*/ 	.short	0x0082
	.zero		2


//--------------------- .nv.info                  --------------------------
	.section	.nv.info,"",@"SHT_CUDA_INFO"
	.align	4


	//----- nvinfo : EIATTR_REGCOUNT
	.align		4
        /*0000*/ 	.byte	0x04, 0x2f
        /*0002*/ 	.short	(.L_1 - .L_0)
	.align		4
.L_0:
        /*0004*/ 	.word	index@(_Z7mysgemmiiiPKfS0_Pf)
        /*0008*/ 	.word	0x00000020


	//----- nvinfo : EIATTR_FRAME_SIZE
	.align		4
.L_1:
        /*000c*/ 	.byte	0x04, 0x11
        /*000e*/ 	.short	(.L_3 - .L_2)
	.align		4
.L_2:
        /*0010*/ 	.word	index@(_Z7mysgemmiiiPKfS0_Pf)
        /*0014*/ 	.word	0x00000000


	//----- nvinfo : EIATTR_MIN_STACK_SIZE
	.align		4
.L_3:
        /*0018*/ 	.byte	0x04, 0x12
        /*001a*/ 	.short	(.L_5 - .L_4)
	.align		4
.L_4:
        /*001c*/ 	.word	index@(_Z7mysgemmiiiPKfS0_Pf)
        /*0020*/ 	.word	0x00000000
.L_5:


//--------------------- .nv.compat                --------------------------
	.section	.nv.compat,"",@"SHT_CUDA_COMPAT_INFO"
	.align	4
        /*0000*/ 	.byte	0x02, 0x09, 0x00, 0x00, 0x02, 0x02, 0x01, 0x00, 0x02, 0x05, 0x05, 0x00, 0x03, 0x07, 0x01, 0x01
        /*0010*/ 	.byte	0x02, 0x03, 0x00, 0x00, 0x02, 0x06, 0x01, 0x00, 0x04, 0x0b, 0x08, 0x00, 0x09, 0x00, 0x00, 0x00
        /*0020*/ 	.byte	0x00, 0x00, 0x00, 0x00


//--------------------- .nv.info._Z7mysgemmiiiPKfS0_Pf --------------------------
	.section	.nv.info._Z7mysgemmiiiPKfS0_Pf,"",@"SHT_CUDA_INFO"
	.sectionflags	@""
	.align	4


	//----- nvinfo : EIATTR_CUDA_API_VERSION
	.align		4
        /*0000*/ 	.byte	0x04, 0x37
        /*0002*/ 	.short	(.L_7 - .L_6)
.L_6:
        /*0004*/ 	.word	0x00000082


	//----- nvinfo : EIATTR_KPARAM_INFO
	.align		4
.L_7:
        /*0008*/ 	.byte	0x04, 0x17
        /*000a*/ 	.short	(.L_9 - .L_8)
.L_8:
        /*000c*/ 	.word	0x00000000
        /*0010*/ 	.short	0x0005
        /*0012*/ 	.short	0x0020
        /*0014*/ 	.byte	0x00, 0xf5, 0x21, 0x00


	//----- nvinfo : EIATTR_KPARAM_INFO
	.align		4
.L_9:
        /*0018*/ 	.byte	0x04, 0x17
        /*001a*/ 	.short	(.L_11 - .L_10)
.L_10:
        /*001c*/ 	.word	0x00000000
        /*0020*/ 	.short	0x0004
        /*0022*/ 	.short	0x0018
        /*0024*/ 	.byte	0x00, 0xf5, 0x21, 0x00


	//----- nvinfo : EIATTR_KPARAM_INFO
	.align		4
.L_11:
        /*0028*/ 	.byte	0x04, 0x17
        /*002a*/ 	.short	(.L_13 - .L_12)
.L_12:
        /*002c*/ 	.word	0x00000000
        /*0030*/ 	.short	0x0003
        /*0032*/ 	.short	0x0010
        /*0034*/ 	.byte	0x00, 0xf5, 0x21, 0x00


	//----- nvinfo : EIATTR_KPARAM_INFO
	.align		4
.L_13:
        /*0038*/ 	.byte	0x04, 0x17
        /*003a*/ 	.short	(.L_15 - .L_14)
.L_14:
        /*003c*/ 	.word	0x00000000
        /*0040*/ 	.short	0x0002
        /*0042*/ 	.short	0x0008
        /*0044*/ 	.byte	0x00, 0xf0, 0x11, 0x00


	//----- nvinfo : EIATTR_KPARAM_INFO
	.align		4
.L_15:
        /*0048*/ 	.byte	0x04, 0x17
        /*004a*/ 	.short	(.L_17 - .L_16)
.L_16:
        /*004c*/ 	.word	0x00000000
        /*0050*/ 	.short	0x0001
        /*0052*/ 	.short	0x0004
        /*0054*/ 	.byte	0x00, 0xf0, 0x11, 0x00


	//----- nvinfo : EIATTR_KPARAM_INFO
	.align		4
.L_17:
        /*0058*/ 	.byte	0x04, 0x17
        /*005a*/ 	.short	(.L_19 - .L_18)
.L_18:
        /*005c*/ 	.word	0x00000000
        /*0060*/ 	.short	0x0000
        /*0062*/ 	.short	0x0000
        /*0064*/ 	.byte	0x00, 0xf0, 0x11, 0x00


	//----- nvinfo : EIATTR_SPARSE_MMA_MASK
	.align		4
.L_19:
        /*0068*/ 	.byte	0x03, 0x50
        /*006a*/ 	.short	0x0000


	//----- nvinfo : EIATTR_MAXREG_COUNT
	.align		4
        /*006c*/ 	.byte	0x03, 0x1b
        /*006e*/ 	.short	0x00ff


	//----- nvinfo : EIATTR_NUM_BARRIERS
	.align		4
        /*0070*/ 	.byte	0x02, 0x4c
        /*0072*/ 	.byte	0x01
	.zero		1


	//----- nvinfo : EIATTR_MERCURY_ISA_VERSION
	.align		4
        /*0074*/ 	.byte	0x03, 0x5f
        /*0076*/ 	.short	0x0101


	//----- nvinfo : EIATTR_VRC_CTA_INIT_COUNT
	.align		4
        /*0078*/ 	.byte	0x02, 0x4a
	.zero		1
	.zero		1


	//----- nvinfo : EIATTR_EXIT_INSTR_OFFSETS
	.align		4
        /*007c*/ 	.byte	0x04, 0x1c
        /*007e*/ 	.short	(.L_21 - .L_20)


	//   ....[0]....
.L_20:
        /*0080*/ 	.word	0x00000640


	//   ....[1]....
        /*0084*/ 	.word	0x00000690


	//----- nvinfo : EIATTR_CRS_STACK_SIZE
	.align		4
.L_21:
        /*0088*/ 	.byte	0x04, 0x1e
        /*008a*/ 	.short	(.L_23 - .L_22)
.L_22:
        /*008c*/ 	.word	0x00000000


	//----- nvinfo : EIATTR_CBANK_PARAM_SIZE
	.align		4
.L_23:
        /*0090*/ 	.byte	0x03, 0x19
        /*0092*/ 	.short	0x0028


	//----- nvinfo : EIATTR_PARAM_CBANK
	.align		4
        /*0094*/ 	.byte	0x04, 0x0a
        /*0096*/ 	.short	(.L_25 - .L_24)
	.align		4
.L_24:
        /*0098*/ 	.word	index@(.nv.constant0._Z7mysgemmiiiPKfS0_Pf)
        /*009c*/ 	.short	0x0380
        /*009e*/ 	.short	0x0028


	//----- nvinfo : EIATTR_SW_WAR
	.align		4
.L_25:
        /*00a0*/ 	.byte	0x04, 0x36
        /*00a2*/ 	.short	(.L_27 - .L_26)
.L_26:
        /*00a4*/ 	.word	0x00000008
.L_27:


//--------------------- .nv.callgraph             --------------------------
	.section	.nv.callgraph,"",@"SHT_CUDA_CALLGRAPH"
	.align	4
	.sectionentsize	8
	.align		4
        /*0000*/ 	.word	0x00000000
	.align		4
        /*0004*/ 	.word	0xffffffff
	.align		4
        /*0008*/ 	.word	0x00000000
	.align		4
        /*000c*/ 	.word	0xfffffffe
	.align		4
        /*0010*/ 	.word	0x00000000
	.align		4
        /*0014*/ 	.word	0xfffffffd
	.align		4
        /*0018*/ 	.word	0x00000000
	.align		4
        /*001c*/ 	.word	0xfffffffc


//--------------------- .text._Z7mysgemmiiiPKfS0_Pf --------------------------
	.section	.text._Z7mysgemmiiiPKfS0_Pf,"ax",@progbits
	.align	128
        .global         _Z7mysgemmiiiPKfS0_Pf
        .type           _Z7mysgemmiiiPKfS0_Pf,@function
        .size           _Z7mysgemmiiiPKfS0_Pf,(.L_x_5 - _Z7mysgemmiiiPKfS0_Pf)
        .other          _Z7mysgemmiiiPKfS0_Pf,@"STO_CUDA_ENTRY STV_DEFAULT"
_Z7mysgemmiiiPKfS0_Pf:
.text._Z7mysgemmiiiPKfS0_Pf:
[----:B------:R-:W-:Y:S01]  /*0000*/  LDC R1, c[0x0][0x37c] ;  /* 0x0000df00ff017b82 */ /* 0x000fe20000000800 */
[----:B------:R-:W0:Y:S01]  /*0010*/  S2R R0, SR_CTAID.Y ;  /* 0x0000000000007919 */ /* 0x000e220000002600 */
[----:B------:R-:W1:Y:S01]  /*0020*/  LDCU UR9, c[0x0][0x388] ;  /* 0x00007100ff0977ac */ /* 0x000e620008000800 */
[----:B------:R-:W-:Y:S01]  /*0030*/  HFMA2 R21, -RZ, RZ, 0, 0 ;  /* 0x00000000ff157431 */ /* 0x000fe200000001ff */
[----:B------:R-:W0:Y:S01]  /*0040*/  S2R R2, SR_TID.Y ;  /* 0x0000000000027919 */ /* 0x000e220000002200 */
[----:B------:R-:W2:Y:S01]  /*0050*/  LDCU.64 UR10, c[0x0][0x358] ;  /* 0x00006b00ff0a77ac */ /* 0x000ea20008000a00 */
[----:B------:R-:W3:Y:S01]  /*0060*/  S2R R4, SR_CTAID.X ;  /* 0x0000000000047919 */ /* 0x000ee20000002500 */
[----:B------:R-:W3:Y:S01]  /*0070*/  S2R R13, SR_TID.X ;  /* 0x00000000000d7919 */ /* 0x000ee20000002100 */
[----:B-1----:R-:W-:Y:S01]  /*0080*/  UISETP.GE.AND UP0, UPT, UR9, -0xe, UPT ;  /* 0xfffffff20900788c */ /* 0x002fe2000bf06270 */
[----:B0-----:R-:W-:Y:S02]  /*0090*/  LEA R0, R0, R2, 0x4 ;  /* 0x0000000200007211 */ /* 0x001fe400078e20ff */
[----:B---3--:R-:W-:-:S06]  /*00a0*/  LEA R3, R4, R13, 0x4 ;  /* 0x0000000d04037211 */ /* 0x008fcc00078e20ff */
[----:B--2---:R-:W-:Y:S05]  /*00b0*/  BRA.U !UP0, `(.L_x_0) ;  /* 0x0000000508547547 */ /* 0x004fea000b800000 */
[----:B------:R-:W0:Y:S01]  /*00c0*/  S2UR UR8, SR_CgaCtaId ;  /* 0x00000000000879c3 */ /* 0x000e220000008800 */
[----:B------:R-:W1:Y:S01]  /*00d0*/  LDCU.64 UR12, c[0x0][0x380] ;  /* 0x00007000ff0c77ac */ /* 0x000e620008000a00 */
[----:B------:R-:W-:Y:S01]  /*00e0*/  MOV R21, RZ ;  /* 0x000000ff00157202 */ /* 0x000fe20000000f00 */
[----:B------:R-:W-:Y:S01]  /*00f0*/  IMAD R16, R0, UR9, R13 ;  /* 0x0000000900107c24 */ /* 0x000fe2000f8e020d */
[----:B------:R-:W-:Y:S01]  /*0100*/  UMOV UR6, 0x400 ;  /* 0x0000040000067882 */ /* 0x000fe20000000000 */
[----:B------:R-:W-:-:S03]  /*0110*/  UIADD3 UR4, UPT, UPT, UR9, -0x1, URZ ;  /* 0xffffffff09047890 */ /* 0x000fc6000fffe0ff */
[----:B------:R-:W2:Y:S01]  /*0120*/  LDC R12, c[0x0][0x384] ;  /* 0x0000e100ff0c7b82 */ /* 0x000ea20000000800 */
[----:B------:R-:W-:Y:S02]  /*0130*/  UIADD3 UR7, UPT, UPT, UR6, 0x400, URZ ;  /* 0x0000040006077890 */ /* 0x000fe4000fffe0ff */
[----:B------:R-:W-:Y:S01]  /*0140*/  USHF.R.S32.HI UR5, URZ, 0x1f, UR4 ;  /* 0x0000001fff057899 */ /* 0x000fe20008011404 */
[----:B------:R-:W3:Y:S03]  /*0150*/  LDCU UR14, c[0x0][0x388] ;  /* 0x00007100ff0e77ac */ /* 0x000ee60008000800 */
[----:B------:R-:W-:Y:S01]  /*0160*/  ULEA.HI UR5, UR5, UR4, URZ, 0x4 ;  /* 0x0000000405057291 */ /* 0x000fe2000f8f20ff */
[----:B-1----:R-:W-:Y:S01]  /*0170*/  IMAD R15, R2, UR13, R13 ;  /* 0x0000000d020f7c24 */ /* 0x002fe2000f8e020d */
[----:B------:R-:W-:Y:S02]  /*0180*/  ISETP.GE.AND P0, PT, R3, UR13, PT ;  /* 0x0000000d03007c0c */ /* 0x000fe4000bf06270 */
[----:B------:R-:W-:Y:S01]  /*0190*/  USHF.R.S32.HI UR5, URZ, 0x4, UR5 ;  /* 0x00000004ff057899 */ /* 0x000fe20008011405 */
[----:B------:R-:W1:Y:S01]  /*01a0*/  LDCU UR15, c[0x0][0x380] ;  /* 0x00007000ff0f77ac */ /* 0x000e620008000800 */
[----:B------:R-:W-:-:S02]  /*01b0*/  LEA R15, R4, R15, 0x4 ;  /* 0x0000000f040f7211 */ /* 0x000fc400078e20ff */
[----:B------:R-:W-:Y:S01]  /*01c0*/  ISETP.LT.AND P0, PT, R0, UR12, !P0 ;  /* 0x0000000c00007c0c */ /* 0x000fe2000c701270 */
[----:B0-----:R-:W-:Y:S02]  /*01d0*/  ULEA UR6, UR8, UR6, 0x18 ;  /* 0x0000000608067291 */ /* 0x001fe4000f8ec0ff */
[----:B------:R-:W-:Y:S02]  /*01e0*/  ULEA UR7, UR8, UR7, 0x18 ;  /* 0x0000000708077291 */ /* 0x000fe4000f8ec0ff */
[----:B------:R-:W-:Y:S02]  /*01f0*/  UIADD3 UR5, UPT, UPT, -UR5, URZ, URZ ;  /* 0x000000ff05057290 */ /* 0x000fe4000fffe1ff */
[----:B------:R-:W-:Y:S02]  /*0200*/  LEA R14, R2, UR6, 0x6 ;  /* 0x00000006020e7c11 */ /* 0x000fe4000f8e30ff */
[C---:B------:R-:W-:Y:S02]  /*0210*/  LEA R17, R13.reuse, UR7, 0x2 ;  /* 0x000000070d117c11 */ /* 0x040fe4000f8e10ff */
[----:B------:R-:W-:-:S02]  /*0220*/  LEA R18, R13, R14, 0x2 ;  /* 0x0000000e0d127211 */ /* 0x000fc400078e10ff */
[----:B---3--:R-:W-:-:S07]  /*0230*/  LEA R19, R2, R17, 0x6 ;  /* 0x0000001102137211 */ /* 0x008fce00078e30ff */
.L_x_3:
[----:B------:R-:W-:Y:S02]  /*0240*/  ISETP.GE.U32.AND P2, PT, R13, UR14, PT ;  /* 0x0000000e0d007c0c */ /* 0x000fe4000bf46070 */
[----:B0-----:R-:W-:Y:S02]  /*0250*/  CS2R R8, SRZ ;  /* 0x0000000000087805 */ /* 0x001fe4000001ff00 */
[----:B------:R-:W-:Y:S02]  /*0260*/  ISETP.GE.U32.AND P1, PT, R2, UR14, PT ;  /* 0x0000000e02007c0c */ /* 0x000fe4000bf26070 */
[----:B-1----:R-:W-:Y:S02]  /*0270*/  ISETP.GE.OR P2, PT, R0, UR15, P2 ;  /* 0x0000000f00007c0c */ /* 0x002fe40009746670 */
[----:B--2---:R-:W-:-:S11]  /*0280*/  ISETP.GE.OR P1, PT, R3, R12, P1 ;  /* 0x0000000c0300720c */ /* 0x004fd60000f26670 */
[----:B------:R-:W0:Y:S08]  /*0290*/  @!P2 LDC.64 R6, c[0x0][0x390] ;  /* 0x0000e400ff06ab82 */ /* 0x000e300000000a00 */
[----:B------:R-:W1:Y:S01]  /*02a0*/  @!P1 LDC.64 R4, c[0x0][0x398] ;  /* 0x0000e600ff049b82 */ /* 0x000e620000000a00 */
[----:B0-----:R-:W-:-:S05]  /*02b0*/  @!P2 IMAD.WIDE.U32 R6, R16, 0x4, R6 ;  /* 0x000000041006a825 */ /* 0x001fca00078e0006 */
[----:B------:R-:W2:Y:S01]  /*02c0*/  @!P2 LDG.E R9, desc[UR10][R6.64] ;  /* 0x0000000a0609a981 */ /* 0x000ea2000c1e1900 */
[----:B-1----:R-:W-:-:S05]  /*02d0*/  @!P1 IMAD.WIDE.U32 R4, R15, 0x4, R4 ;  /* 0x000000040f049825 */ /* 0x002fca00078e0004 */
[----:B------:R-:W3:Y:S01]  /*02e0*/  @!P1 LDG.E R8, desc[UR10][R4.64] ;  /* 0x0000000a04089981 */ /* 0x000ee2000c1e1900 */
[----:B------:R-:W-:Y:S03]  /*02f0*/  BSSY.RECONVERGENT B0, `(.L_x_1) ;  /* 0x0000029000007945 */ /* 0x000fe60003800200 */
[----:B--2---:R0:W-:Y:S04]  /*0300*/  STS [R18], R9 ;  /* 0x0000000912007388 */ /* 0x0041e80000000800 */
[----:B---3--:R0:W-:Y:S01]  /*0310*/  STS [R19], R8 ;  /* 0x0000000813007388 */ /* 0x0081e20000000800 */
[----:B------:R-:W-:Y:S06]  /*0320*/  BAR.SYNC.DEFER_BLOCKING 0x0 ;  /* 0x0000000000007b1d */ /* 0x000fec0000010000 */
[----:B------:R-:W-:Y:S05]  /*0330*/  @!P0 BRA `(.L_x_2) ;  /* 0x0000000000908947 */ /* 0x000fea0003800000 */
[----:B------:R-:W-:Y:S04]  /*0340*/  LDS R22, [R17] ;  /* 0x0000000011167984 */ /* 0x000fe80000000800 */
[----:B0-----:R-:W0:Y:S04]  /*0350*/  LDS.128 R8, [R14] ;  /* 0x000000000e087984 */ /* 0x001e280000000c00 */
[----:B------:R-:W1:Y:S04]  /*0360*/  LDS R29, [R17+0x40] ;  /* 0x00004000111d7984 */ /* 0x000e680000000800 */
[----:B------:R-:W2:Y:S04]  /*0370*/  LDS R27, [R17+0x80] ;  /* 0x00008000111b7984 */ /* 0x000ea80000000800 */
[----:B------:R-:W3:Y:S04]  /*0380*/  LDS R24, [R17+0xc0] ;  /* 0x0000c00011187984 */ /* 0x000ee80000000800 */
[----:B------:R-:W-:Y:S04]  /*0390*/  LDS R23, [R17+0x100] ;  /* 0x0001000011177984 */ /* 0x000fe80000000800 */
[----:B------:R-:W4:Y:S04]  /*03a0*/  LDS.128 R4, [R14+0x10] ;  /* 0x000010000e047984 */ /* 0x000f280000000c00 */
[----:B------:R-:W5:Y:S04]  /*03b0*/  LDS R20, [R17+0x140] ;  /* 0x0001400011147984 */ /* 0x000f680000000800 */
[----:B------:R-:W5:Y:S01]  /*03c0*/  LDS R25, [R17+0x180] ;  /* 0x0001800011197984 */ /* 0x000f620000000800 */
[----:B0-----:R-:W-:-:S03]  /*03d0*/  FFMA R8, R8, R22, R21 ;  /* 0x0000001608087223 */ /* 0x001fc60000000015 */
[----:B------:R-:W0:Y:S01]  /*03e0*/  LDS R22, [R17+0x1c0] ;  /* 0x0001c00011167984 */ /* 0x000e220000000800 */
[----:B-1----:R-:W-:-:S03]  /*03f0*/  FFMA R8, R29, R9, R8 ;  /* 0x000000091d087223 */ /* 0x002fc60000000008 */
[----:B------:R-:W-:Y:S01]  /*0400*/  LDS R21, [R17+0x200] ;  /* 0x0002000011157984 */ /* 0x000fe20000000800 */
[----:B--2---:R-:W-:-:S04]  /*0410*/  FFMA R27, R27, R10, R8 ;  /* 0x0000000a1b1b7223 */ /* 0x004fc80000000008 */
[----:B---3--:R-:W-:Y:S02]  /*0420*/  FFMA R27, R24, R11, R27 ;  /* 0x0000000b181b7223 */ /* 0x008fe4000000001b */
[----:B------:R-:W1:Y:S04]  /*0430*/  LDS.128 R8, [R14+0x20] ;  /* 0x000020000e087984 */ /* 0x000e680000000c00 */
[----:B------:R-:W2:Y:S01]  /*0440*/  LDS R24, [R17+0x240] ;  /* 0x0002400011187984 */ /* 0x000ea20000000800 */
[----:B----4-:R-:W-:-:S04]  /*0450*/  FFMA R23, R4, R23, R27 ;  /* 0x0000001704177223 */ /* 0x010fc8000000001b */
[----:B-----5:R-:W-:Y:S02]  /*0460*/  FFMA R20, R20, R5, R23 ;  /* 0x0000000514147223 */ /* 0x020fe40000000017 */
[----:B------:R-:W3:Y:S02]  /*0470*/  LDS R23, [R17+0x280] ;  /* 0x0002800011177984 */ /* 0x000ee40000000800 */
[----:B------:R-:W-:Y:S02]  /*0480*/  FFMA R25, R25, R6, R20 ;  /* 0x0000000619197223 */ /* 0x000fe40000000014 */
[----:B------:R-:W4:Y:S02]  /*0490*/  LDS R20, [R17+0x2c0] ;  /* 0x0002c00011147984 */ /* 0x000f240000000800 */
[----:B0-----:R-:W-:Y:S02]  /*04a0*/  FFMA R27, R22, R7, R25 ;  /* 0x00000007161b7223 */ /* 0x001fe40000000019 */
[----:B------:R-:W-:Y:S04]  /*04b0*/  LDS R25, [R17+0x300] ;  /* 0x0003000011197984 */ /* 0x000fe80000000800 */
[----:B------:R-:W0:Y:S04]  /*04c0*/  LDS.128 R4, [R14+0x30] ;  /* 0x000030000e047984 */ /* 0x000e280000000c00 */
[----:B------:R-:W5:Y:S01]  /*04d0*/  LDS R22, [R17+0x340] ;  /* 0x0003400011167984 */ /* 0x000f620000000800 */
[----:B-1----:R-:W-:-:S03]  /*04e0*/  FFMA R27, R8, R21, R27 ;  /* 0x00000015081b7223 */ /* 0x002fc6000000001b */
[----:B------:R-:W1:Y:S01]  /*04f0*/  LDS R21, [R17+0x380] ;  /* 0x0003800011157984 */ /* 0x000e620000000800 */
[----:B--2---:R-:W-:-:S03]  /*0500*/  FFMA R24, R24, R9, R27 ;  /* 0x0000000918187223 */ /* 0x004fc6000000001b */
[----:B------:R-:W2:Y:S01]  /*0510*/  LDS R8, [R17+0x3c0] ;  /* 0x0003c00011087984 */ /* 0x000ea20000000800 */
[----:B---3--:R-:W-:-:S04]  /*0520*/  FFMA R23, R23, R10, R24 ;  /* 0x0000000a17177223 */ /* 0x008fc80000000018 */
[----:B----4-:R-:W-:-:S04]  /*0530*/  FFMA R11, R20, R11, R23 ;  /* 0x0000000b140b7223 */ /* 0x010fc80000000017 */
[----:B0-----:R-:W-:-:S04]  /*0540*/  FFMA R11, R4, R25, R11 ;  /* 0x00000019040b7223 */ /* 0x001fc8000000000b */
[----:B-----5:R-:W-:-:S04]  /*0550*/  FFMA R22, R22, R5, R11 ;  /* 0x0000000516167223 */ /* 0x020fc8000000000b */
[----:B-1----:R-:W-:-:S04]  /*0560*/  FFMA R21, R21, R6, R22 ;  /* 0x0000000615157223 */ /* 0x002fc80000000016 */
[----:B--2---:R-:W-:-:S07]  /*0570*/  FFMA R21, R8, R7, R21 ;  /* 0x0000000708157223 */ /* 0x004fce0000000015 */
.L_x_2:
[----:B------:R-:W-:Y:S05]  /*0580*/  BSYNC.RECONVERGENT B0 ;  /* 0x0000000000007941 */ /* 0x000fea0003800200 */
.L_x_1:
[----:B------:R-:W-:Y:S01]  /*0590*/  BAR.SYNC.DEFER_BLOCKING 0x0 ;  /* 0x0000000000007b1d */ /* 0x000fe20000010000 */
[----:B------:R-:W-:Y:S01]  /*05a0*/  UIADD3 UR5, UPT, UPT, UR5, 0x1, URZ ;  /* 0x0000000105057890 */ /* 0x000fe2000fffe0ff */
[----:B------:R-:W-:Y:S02]  /*05b0*/  IADD3 R2, PT, PT, R2, 0x10, RZ ;  /* 0x0000001002027810 */ /* 0x000fe40007ffe0ff */
[----:B------:R-:W-:Y:S01]  /*05c0*/  IADD3 R13, PT, PT, R13, 0x10, RZ ;  /* 0x000000100d0d7810 */ /* 0x000fe20007ffe0ff */
[----:B------:R-:W-:Y:S01]  /*05d0*/  UISETP.NE.AND UP0, UPT, UR5, 0x1, UPT ;  /* 0x000000010500788c */ /* 0x000fe2000bf05270 */
[----:B------:R-:W-:Y:S02]  /*05e0*/  IADD3 R16, PT, PT, R16, 0x10, RZ ;  /* 0x0000001010107810 */ /* 0x000fe40007ffe0ff */
[----:B------:R-:W-:-:S06]  /*05f0*/  LEA R15, R12, R15, 0x4 ;  /* 0x0000000f0c0f7211 */ /* 0x000fcc00078e20ff */
[----:B------:R-:W-:Y:S05]  /*0600*/  BRA.U UP0, `(.L_x_3) ;  /* 0xfffffffd000c7547 */ /* 0x000fea000b83ffff */
.L_x_0:
[----:B------:R-:W1:Y:S02]  /*0610*/  LDCU.64 UR6, c[0x0][0x380] ;  /* 0x00007000ff0677ac */ /* 0x000e640008000a00 */
[----:B-1----:R-:W-:-:S04]  /*0620*/  ISETP.GE.AND P0, PT, R3, UR7, PT ;  /* 0x0000000703007c0c */ /* 0x002fc8000bf06270 */
[----:B------:R-:W-:-:S13]  /*0630*/  ISETP.GE.OR P0, PT, R0, UR6, P0 ;  /* 0x0000000600007c0c */ /* 0x000fda0008706670 */
[----:B------:R-:W-:Y:S05]  /*0640*/  @P0 EXIT ;  /* 0x000000000000094d */ /* 0x000fea0003800000 */
[----:B------:R-:W1:Y:S01]  /*0650*/  LDC.64 R4, c[0x0][0x3a0] ;  /* 0x0000e800ff047b82 */ /* 0x000e620000000a00 */
[----:B------:R-:W-:-:S04]  /*0660*/  IMAD R3, R0, UR7, R3 ;  /* 0x0000000700037c24 */ /* 0x000fc8000f8e0203 */
[----:B-1----:R-:W-:-:S05]  /*0670*/  IMAD.WIDE R2, R3, 0x4, R4 ;  /* 0x0000000403027825 */ /* 0x002fca00078e0204 */
[----:B------:R-:W-:Y:S01]  /*0680*/  STG.E desc[UR10][R2.64], R21 ;  /* 0x0000001502007986 */ /* 0x000fe2000c10190a */
[----:B------:R-:W-:Y:S05]  /*0690*/  EXIT ;  /* 0x000000000000794d */ /* 0x000fea0003800000 */
.L_x_4:
[----:B------:R-:W-:-:S00]  /*06a0*/  BRA `(.L_x_4) ;  /* 0xfffffffc00fc7947 */ /* 0x000fc0000383ffff */
[----:B------:R-:W-:-:S00]  /*06b0*/  NOP ;  /* 0x0000000000007918 */ /* 0x000fc00000000000 */
        /* <DEDUP_REMOVED lines=12> */
.L_x_5:


//--------------------- .nv.shared._Z7mysgemmiiiPKfS0_Pf --------------------------
	.section	.nv.shared._Z7mysgemmiiiPKfS0_Pf,"aw",@nobits
	.sectionflags	@""
	.align	4
.nv.shared._Z7mysgemmiiiPKfS0_Pf:
	.zero		3072


//--------------------- .nv.shared.reserved.0     --------------------------
	.section	.nv.shared.reserved.0,"aw",@nobits
	.weak		__nv_reservedSMEM_offset_0_alias
	.size		__nv_reservedSMEM_offset_0_alias, 0, 64
	.other		__nv_reservedSMEM_offset_0_alias,@"STO_CUDA_RESERVED_SHARED STV_DEFAULT"
__nv_reservedSMEM_offset_0_alias:
	.zero		0
	.zero		64


//--------------------- .nv.constant0._Z7mysgemmiiiPKfS0_Pf --------------------------
	.section	.nv.constant0._Z7mysgemmiiiPKfS0_Pf,"a",@progbits
	.sectionflags	@""
	.align	4
.nv.constant0._Z7mysgemmiiiPKfS0_Pf:
	.zero		936


//--------------------- SYMBOLS --------------------------

	.type		.nv.reservedSmem.offset0,@object
	.size		.nv.reservedSmem.offset0,0x4
	.type		.nv.reservedSmem.cap,@object
	.size		.nv.reservedSmem.cap,0x4
